//
// Generated by NVIDIA NVVM Compiler
//
// Compiler Build ID: CL-36424714
// Cuda compilation tools, release 13.0, V13.0.88
// Based on NVVM 20.0.0
//

.version 9.0
.target sm_100
.address_size 64

	// .globl	_Z18nonce_grind_kernelmmPmPi
.const .align 8 .b8 P_DEV[48] = {1, 0, 0, 0, 0, 192, 8, 133, 187, 83, 7, 52, 3, 93, 11, 23, 47, 0, 194, 196, 53, 176, 98, 102, 123, 209, 198, 131, 116, 243, 55, 28, 1, 47, 59, 80, 77, 81, 122, 36, 53, 0, 195, 23, 70, 58, 174, 1};

.visible .entry _Z18nonce_grind_kernelmmPmPi(
	.param .u64 _Z18nonce_grind_kernelmmPmPi_param_0,
	.param .u64 _Z18nonce_grind_kernelmmPmPi_param_1,
	.param .u64 .ptr .align 1 _Z18nonce_grind_kernelmmPmPi_param_2,
	.param .u64 .ptr .align 1 _Z18nonce_grind_kernelmmPmPi_param_3
)
{
	.reg .pred 	%p<3>;
	.reg .b32 	%r<6>;
	.reg .b64 	%rd<27>;

	ld.param.u64 	%rd22, [_Z18nonce_grind_kernelmmPmPi_param_0];
	ld.param.u64 	%rd23, [_Z18nonce_grind_kernelmmPmPi_param_1];
	ld.param.u64 	%rd2, [_Z18nonce_grind_kernelmmPmPi_param_2];
	ld.param.u64 	%rd3, [_Z18nonce_grind_kernelmmPmPi_param_3];
	mov.u32 	%r1, %ctaid.x;
	mov.u32 	%r2, %ntid.x;
	mov.u32 	%r3, %tid.x;
	mad.lo.s32 	%r4, %r1, %r2, %r3;
	cvt.s64.s32 	%rd24, %r4;
	add.s64 	%rd16, %rd22, %rd24;
	xor.b64  	%rd5, %rd16, -7046029254386353131;
	mov.b64 	%rd10, 2;
	mov.b64 	%rd11, 3;
	mov.b64 	%rd12, 5;
	mov.b64 	%rd13, 7;
	mov.b64 	%rd14, 11;
	mov.b64 	%rd15, 13;
	mov.b64 	%rd6, 0;
	mov.u64 	%rd7, %rd6;
	mov.u64 	%rd8, %rd6;
	mov.u64 	%rd9, %rd6;
	mov.u64 	%rd4, %rd16;
	// begin inline asm
	add.cc.u64 %rd4, %rd4, %rd10;
	addc.cc.u64 %rd5, %rd5, %rd11;
	addc.cc.u64 %rd6, %rd6, %rd12;
	addc.cc.u64 %rd7, %rd7, %rd13;
	addc.cc.u64 %rd8, %rd8, %rd14;
	addc.u64 %rd9, %rd9, %rd15;
	
	// end inline asm
	setp.ge.u64 	%p1, %rd4, %rd23;
	@%p1 bra 	$L__BB0_3;
	cvta.to.global.u64 	%rd25, %rd3;
	atom.global.exch.b32 	%r5, [%rd25], 1;
	setp.ne.s32 	%p2, %r5, 0;
	@%p2 bra 	$L__BB0_3;
	cvta.to.global.u64 	%rd26, %rd2;
	st.global.u64 	[%rd26], %rd16;
$L__BB0_3:
	ret;

}


// ===== COMPILED SASS (sm_100) =====

	.target	sm_100

	.elftype	@"ET_EXEC"


//--------------------- .note.nv.tkinfo           --------------------------
	.section	.note.nv.tkinfo,"",@"SHT_NOTE"
	.sectionflags	@"SHF_NOTE_NV_TKINFO"
	.tkinfo
        /*0018*/ 	.word	0x00000002
        /*0030*/ 	.string	""
        /*0030*/ 	.string	"ptxas"
        /*0030*/ 	.string	"Cuda compilation tools, release 13.0, V13.0.88"
        /*0030*/ 	.string	"Build cuda_13.0.r13.0/compiler.36424714_0"
        /*0030*/ 	.string	"-arch sm_100 -m 64 "



//--------------------- .note.nv.cuinfo           --------------------------
	.section	.note.nv.cuinfo,"",@"SHT_NOTE"
	.sectionflags	@"SHF_NOTE_NV_CUINFO"
        /*0018*/ 	.short	0x0002
        /*001a*/ 	.short	0x0064
        /*001c*/ 	.short	0x0082
	.zero		2


//--------------------- .nv.info                  --------------------------
	.section	.nv.info,"",@"SHT_CUDA_INFO"
	.align	4


	//----- nvinfo : EIATTR_REGCOUNT
	.align		4
        /*0000*/ 	.byte	0x04, 0x2f
        /*0002*/ 	.short	(.L_2 - .L_1)
	.align		4
.L_1:
        /*0004*/ 	.word	index@(_Z18nonce_grind_kernelmmPmPi)
        /*0008*/ 	.word	0x0000000a


	//----- nvinfo : EIATTR_FRAME_SIZE
	.align		4
.L_2:
        /*000c*/ 	.byte	0x04, 0x11
        /*000e*/ 	.short	(.L_4 - .L_3)
	.align		4
.L_3:
        /*0010*/ 	.word	index@(_Z18nonce_grind_kernelmmPmPi)
        /*0014*/ 	.word	0x00000000


	//----- nvinfo : EIATTR_MIN_STACK_SIZE
	.align		4
.L_4:
        /*0018*/ 	.byte	0x04, 0x12
        /*001a*/ 	.short	(.L_6 - .L_5)
	.align		4
.L_5:
        /*001c*/ 	.word	index@(_Z18nonce_grind_kernelmmPmPi)
        /*0020*/ 	.word	0x00000000
.L_6:


//--------------------- .nv.compat                --------------------------
	.section	.nv.compat,"",@"SHT_CUDA_COMPAT_INFO"
	.align	4
        /*0000*/ 	.byte	0x02, 0x09, 0x00, 0x00, 0x02, 0x02, 0x01, 0x00, 0x02, 0x05, 0x05, 0x00, 0x03, 0x07, 0x01, 0x01
        /*0010*/ 	.byte	0x02, 0x03, 0x00, 0x00, 0x02, 0x06, 0x01, 0x00, 0x04, 0x0b, 0x08, 0x00, 0x09, 0x00, 0x00, 0x00
        /*0020*/ 	.byte	0x00, 0x00, 0x00, 0x00


//--------------------- .nv.info._Z18nonce_grind_kernelmmPmPi --------------------------
	.section	.nv.info._Z18nonce_grind_kernelmmPmPi,"",@"SHT_CUDA_INFO"
	.sectionflags	@""
	.align	4


	//----- nvinfo : EIATTR_CUDA_API_VERSION
	.align		4
        /*0000*/ 	.byte	0x04, 0x37
        /*0002*/ 	.short	(.L_8 - .L_7)
.L_7:
        /*0004*/ 	.word	0x00000082


	//----- nvinfo : EIATTR_KPARAM_INFO
	.align		4
.L_8:
        /*0008*/ 	.byte	0x04, 0x17
        /*000a*/ 	.short	(.L_10 - .L_9)
.L_9:
        /*000c*/ 	.word	0x00000000
        /*0010*/ 	.short	0x0003
        /*0012*/ 	.short	0x0018
        /*0014*/ 	.byte	0x00, 0xf5, 0x21, 0x00


	//----- nvinfo : EIATTR_KPARAM_INFO
	.align		4
.L_10:
        /*0018*/ 	.byte	0x04, 0x17
        /*001a*/ 	.short	(.L_12 - .L_11)
.L_11:
        /*001c*/ 	.word	0x00000000
        /*0020*/ 	.short	0x0002
        /*0022*/ 	.short	0x0010
        /*0024*/ 	.byte	0x00, 0xf5, 0x21, 0x00


	//----- nvinfo : EIATTR_KPARAM_INFO
	.align		4
.L_12:
        /*0028*/ 	.byte	0x04, 0x17
        /*002a*/ 	.short	(.L_14 - .L_13)
.L_13:
        /*002c*/ 	.word	0x00000000
        /*0030*/ 	.short	0x0001
        /*0032*/ 	.short	0x0008
        /*0034*/ 	.byte	0x00, 0xf0, 0x21, 0x00


	//----- nvinfo : EIATTR_KPARAM_INFO
	.align		4
.L_14:
        /*0038*/ 	.byte	0x04, 0x17
        /*003a*/ 	.short	(.L_16 - .L_15)
.L_15:
        /*003c*/ 	.word	0x00000000
        /*0040*/ 	.short	0x0000
        /*0042*/ 	.short	0x0000
        /*0044*/ 	.byte	0x00, 0xf0, 0x21, 0x00


	//----- nvinfo : EIATTR_SPARSE_MMA_MASK
	.align		4
.L_16:
        /*0048*/ 	.byte	0x03, 0x50
        /*004a*/ 	.short	0x0000


	//----- nvinfo : EIATTR_MAXREG_COUNT
	.align		4
        /*004c*/ 	.byte	0x03, 0x1b
        /*004e*/ 	.short	0x00ff


	//----- nvinfo : EIATTR_MERCURY_ISA_VERSION
	.align		4
        /*0050*/ 	.byte	0x03, 0x5f
        /*0052*/ 	.short	0x0101


	//----- nvinfo : EIATTR_VRC_CTA_INIT_COUNT
	.align		4
        /*0054*/ 	.byte	0x02, 0x4a
	.zero		1
	.zero		1


	//----- nvinfo : EIATTR_EXIT_INSTR_OFFSETS
	.align		4
        /*0058*/ 	.byte	0x04, 0x1c
        /*005a*/ 	.short	(.L_18 - .L_17)


	//   ....[0]....
.L_17:
        /*005c*/ 	.word	0x000000c0


	//   ....[1]....
        /*0060*/ 	.word	0x00000120


	//   ....[2]....
        /*0064*/ 	.word	0x00000150


	//----- nvinfo : EIATTR_CBANK_PARAM_SIZE
	.align		4
.L_18:
        /*0068*/ 	.byte	0x03, 0x19
        /*006a*/ 	.short	0x0020


	//----- nvinfo : EIATTR_PARAM_CBANK
	.align		4
        /*006c*/ 	.byte	0x04, 0x0a
        /*006e*/ 	.short	(.L_20 - .L_19)
	.align		4
.L_19:
        /*0070*/ 	.word	index@(.nv.constant0._Z18nonce_grind_kernelmmPmPi)
        /*0074*/ 	.short	0x0380
        /*0076*/ 	.short	0x0020


	//----- nvinfo : EIATTR_SW_WAR
	.align		4
.L_20:
        /*0078*/ 	.byte	0x04, 0x36
        /*007a*/ 	.short	(.L_22 - .L_21)
.L_21:
        /*007c*/ 	.word	0x00000008
.L_22:


//--------------------- .nv.callgraph             --------------------------
	.section	.nv.callgraph,"",@"SHT_CUDA_CALLGRAPH"
	.align	4
	.sectionentsize	8
	.align		4
        /*0000*/ 	.word	0x00000000
	.align		4
        /*0004*/ 	.word	0xffffffff
	.align		4
        /*0008*/ 	.word	0x00000000
	.align		4
        /*000c*/ 	.word	0xfffffffe
	.align		4
        /*0010*/ 	.word	0x00000000
	.align		4
        /*0014*/ 	.word	0xfffffffd
	.align		4
        /*0018*/ 	.word	0x00000000
	.align		4
        /*001c*/ 	.word	0xfffffffc


//--------------------- .nv.constant3             --------------------------
	.section	.nv.constant3,"a",@progbits
	.align	8
.nv.constant3:
	.type		P_DEV,@object
	.size		P_DEV,(.L_0 - P_DEV)
P_DEV:
        /*0000*/ 	.byte	0x01, 0x00, 0x00, 0x00, 0x00, 0xc0, 0x08, 0x85, 0xbb, 0x53, 0x07, 0x34, 0x03, 0x5d, 0x0b, 0x17
        /*0010*/ 	.byte	0x2f, 0x00, 0xc2, 0xc4, 0x35, 0xb0, 0x62, 0x66, 0x7b, 0xd1, 0xc6, 0x83, 0x74, 0xf3, 0x37, 0x1c
        /*0020*/ 	.byte	0x01, 0x2f, 0x3b, 0x50, 0x4d, 0x51, 0x7a, 0x24, 0x35, 0x00, 0xc3, 0x17, 0x46, 0x3a, 0xae, 0x01
.L_0:


//--------------------- .text._Z18nonce_grind_kernelmmPmPi --------------------------
	.section	.text._Z18nonce_grind_kernelmmPmPi,"ax",@progbits
	.align	128
        .global         _Z18nonce_grind_kernelmmPmPi
        .type           _Z18nonce_grind_kernelmmPmPi,@function
        .size           _Z18nonce_grind_kernelmmPmPi,(.L_x_1 - _Z18nonce_grind_kernelmmPmPi)
        .other          _Z18nonce_grind_kernelmmPmPi,@"STO_CUDA_ENTRY STV_DEFAULT"
_Z18nonce_grind_kernelmmPmPi:
.text._Z18nonce_grind_kernelmmPmPi:
[----:B------:R-:W-:Y:S01]  /*0000*/  LDC R1, c[0x0][0x37c] ;  /* 0x0000df00ff017b82 */ /* 0x000fe20000000800 */
[----:B------:R-:W0:Y:S07]  /*0010*/  S2R R3, SR_TID.X ;  /* 0x0000000000037919 */ /* 0x000e2e0000002100 */
[----:B------:R-:W0:Y:S01]  /*0020*/  S2UR UR4, SR_CTAID.X ;  /* 0x00000000000479c3 */ /* 0x000e220000002500 */
[----:B------:R-:W1:Y:S07]  /*0030*/  LDCU.128 UR8, c[0x0][0x380] ;  /* 0x00007000ff0877ac */ /* 0x000e6e0008000c00 */
[----:B------:R-:W0:Y:S02]  /*0040*/  LDC R0, c[0x0][0x360] ;  /* 0x0000d800ff007b82 */ /* 0x000e240000000800 */
[----:B0-----:R-:W-:-:S05]  /*0050*/  IMAD R0, R0, UR4, R3 ;  /* 0x0000000400007c24 */ /* 0x001fca000f8e0203 */
[----:B-1----:R-:W-:-:S04]  /*0060*/  IADD3 R4, P0, PT, R0, UR8, RZ ;  /* 0x0000000800047c10 */ /* 0x002fc8000ff1e0ff */
[----:B------:R-:W-:Y:S02]  /*0070*/  IADD3 R2, P1, PT, R4, 0x2, RZ ;  /* 0x0000000204027810 */ /* 0x000fe40007f3e0ff */
[----:B------:R-:W-:Y:S02]  /*0080*/  LEA.HI.X.SX32 R5, R0, UR9, 0x1, P0 ;  /* 0x0000000900057c11 */ /* 0x000fe400080f0eff */
[----:B------:R-:W-:-:S03]  /*0090*/  ISETP.GE.U32.AND P0, PT, R2, UR10, PT ;  /* 0x0000000a02007c0c */ /* 0x000fc6000bf06070 */
[----:B------:R-:W-:-:S05]  /*00a0*/  IMAD.X R0, RZ, RZ, R5, P1 ;  /* 0x000000ffff007224 */ /* 0x000fca00008e0605 */
[----:B------:R-:W-:-:S13]  /*00b0*/  ISETP.GE.U32.AND.EX P0, PT, R0, UR11, PT, P0 ;  /* 0x0000000b00007c0c */ /* 0x000fda000bf06100 */
[----:B------:R-:W-:Y:S05]  /*00c0*/  @P0 EXIT ;  /* 0x000000000000094d */ /* 0x000fea0003800000 */
[----:B------:R-:W0:Y:S01]  /*00d0*/  LDC.64 R2, c[0x0][0x398] ;  /* 0x0000e600ff027b82 */ /* 0x000e220000000a00 */
[----:B------:R-:W0:Y:S01]  /*00e0*/  LDCU.64 UR4, c[0x0][0x358] ;  /* 0x00006b00ff0477ac */ /* 0x000e220008000a00 */
[----:B------:R-:W-:-:S05]  /*00f0*/  IMAD.MOV.U32 R7, RZ, RZ, 0x1 ;  /* 0x00000001ff077424 */ /* 0x000fca00078e00ff */
[----:B0-----:R-:W2:Y:S02]  /*0100*/  ATOMG.E.EXCH.STRONG.GPU PT, R2, desc[UR4][R2.64], R7 ;  /* 0x80000007020279a8 */ /* 0x001ea4000c1ef104 */
[----:B--2---:R-:W-:-:S13]  /*0110*/  ISETP.NE.AND P0, PT, R2, RZ, PT ;  /* 0x000000ff0200720c */ /* 0x004fda0003f05270 */
[----:B------:R-:W-:Y:S05]  /*0120*/  @P0 EXIT ;  /* 0x000000000000094d */ /* 0x000fea0003800000 */
[----:B------:R-:W0:Y:S02]  /*0130*/  LDC.64 R2, c[0x0][0x390] ;  /* 0x0000e400ff027b82 */ /* 0x000e240000000a00 */
[----:B0-----:R-:W-:Y:S01]  /*0140*/  STG.E.64 desc[UR4][R2.64], R4 ;  /* 0x0000000402007986 */ /* 0x001fe2000c101b04 */
[----:B------:R-:W-:Y:S05]  /*0150*/  EXIT ;  /* 0x000000000000794d */ /* 0x000fea0003800000 */
.L_x_0:
[----:B------:R-:W-:-:S00]  /*0160*/  BRA `(.L_x_0) ;  /* 0xfffffffc00fc7947 */ /* 0x000fc0000383ffff */
[----:B------:R-:W-:-:S00]  /*0170*/  NOP ;  /* 0x0000000000007918 */ /* 0x000fc00000000000 */
        /* <DEDUP_REMOVED lines=8> */
.L_x_1:


//--------------------- .nv.shared.reserved.0     --------------------------
	.section	.nv.shared.reserved.0,"aw",@nobits
	.weak		__nv_reservedSMEM_offset_0_alias
	.size		__nv_reservedSMEM_offset_0_alias, 0, 64
	.other		__nv_reservedSMEM_offset_0_alias,@"STO_CUDA_RESERVED_SHARED STV_DEFAULT"
__nv_reservedSMEM_offset_0_alias:
	.zero		0
	.zero		64


//--------------------- .nv.constant0._Z18nonce_grind_kernelmmPmPi --------------------------
	.section	.nv.constant0._Z18nonce_grind_kernelmmPmPi,"a",@progbits
	.sectionflags	@""
	.align	4
.nv.constant0._Z18nonce_grind_kernelmmPmPi:
	.zero		928


//--------------------- SYMBOLS --------------------------

	.type		.nv.reservedSmem.offset0,@object
	.size		.nv.reservedSmem.offset0,0x4
